	.headerflags	@"EF_CUDA_TEXMODE_UNIFIED EF_CUDA_64BIT_ADDRESS EF_CUDA_ACCELERATORS EF_CUDA_SM90 EF_CUDA_VIRTUAL_SM(EF_CUDA_SM90)"
	.elftype	@"ET_EXEC"


//--------------------- .nv.info                  --------------------------
	.section	.nv.info,"",@"SHT_CUDA_INFO"
	.align	4


	//----- nvinfo : EIATTR_REGCOUNT
	.align		4
        /*0000*/ 	.byte	0x04, 0x2f
        /*0002*/ 	.short	(.L_1 - .L_0)
	.align		4
.L_0:
        /*0004*/ 	.word	index@(triton_red_fused__to_copy_add_div_mul_pow_sum_12)
        /*0008*/ 	.word	0x00000020


	//----- nvinfo : EIATTR_MIN_STACK_SIZE
	.align		4
.L_1:
        /*000c*/ 	.byte	0x04, 0x12
        /*000e*/ 	.short	(.L_3 - .L_2)
	.align		4
.L_2:
        /*0010*/ 	.word	index@(triton_red_fused__to_copy_add_div_mul_pow_sum_12)
        /*0014*/ 	.word	0x00000000


	//----- nvinfo : EIATTR_FRAME_SIZE
	.align		4
.L_3:
        /*0018*/ 	.byte	0x04, 0x11
        /*001a*/ 	.short	(.L_5 - .L_4)
	.align		4
.L_4:
        /*001c*/ 	.word	index@(triton_red_fused__to_copy_add_div_mul_pow_sum_12)
        /*0020*/ 	.word	0x00000000


	//----- nvinfo : EIATTR_MIN_STACK_SIZE
	.align		4
.L_5:
        /*0024*/ 	.byte	0x04, 0x12
        /*0026*/ 	.short	(.L_7 - .L_6)
	.align		4
.L_6:
        /*0028*/ 	.word	index@(triton_red_fused__to_copy_add_div_mul_pow_sum_12)
        /*002c*/ 	.word	0x00000000
.L_7:


//--------------------- .nv.info.triton_red_fused__to_copy_add_div_mul_pow_sum_12 --------------------------
	.section	.nv.info.triton_red_fused__to_copy_add_div_mul_pow_sum_12,"",@"SHT_CUDA_INFO"
	.sectionflags	@""
	.align	4


	//----- nvinfo : EIATTR_CUDA_API_VERSION
	.align		4
        /*0000*/ 	.byte	0x04, 0x37
        /*0002*/ 	.short	(.L_9 - .L_8)
.L_8:
        /*0004*/ 	.word	0x0000007c


	//----- nvinfo : EIATTR_KPARAM_INFO
	.align		4
.L_9:
        /*0008*/ 	.byte	0x04, 0x17
        /*000a*/ 	.short	(.L_11 - .L_10)
.L_10:
        /*000c*/ 	.word	0x00000000
        /*0010*/ 	.short	0x0009
        /*0012*/ 	.short	0x0040
        /*0014*/ 	.byte	0x00, 0xf4, 0x21, 0x00


	//----- nvinfo : EIATTR_KPARAM_INFO
	.align		4
.L_11:
        /*0018*/ 	.byte	0x04, 0x17
        /*001a*/ 	.short	(.L_13 - .L_12)
.L_12:
        /*001c*/ 	.word	0x00000000
        /*0020*/ 	.short	0x0008
        /*0022*/ 	.short	0x003c
        /*0024*/ 	.byte	0x00, 0xf0, 0x11, 0x00


	//----- nvinfo : EIATTR_KPARAM_INFO
	.align		4
.L_13:
        /*0028*/ 	.byte	0x04, 0x17
        /*002a*/ 	.short	(.L_15 - .L_14)
.L_14:
        /*002c*/ 	.word	0x00000000
        /*0030*/ 	.short	0x0007
        /*0032*/ 	.short	0x0038
        /*0034*/ 	.byte	0x00, 0xf0, 0x11, 0x00


	//----- nvinfo : EIATTR_KPARAM_INFO
	.align		4
.L_15:
        /*0038*/ 	.byte	0x04, 0x17
        /*003a*/ 	.short	(.L_17 - .L_16)
.L_16:
        /*003c*/ 	.word	0x00000000
        /*0040*/ 	.short	0x0006
        /*0042*/ 	.short	0x0030
        /*0044*/ 	.byte	0x00, 0xf4, 0x21, 0x00


	//----- nvinfo : EIATTR_KPARAM_INFO
	.align		4
.L_17:
        /*0048*/ 	.byte	0x04, 0x17
        /*004a*/ 	.short	(.L_19 - .L_18)
.L_18:
        /*004c*/ 	.word	0x00000000
        /*0050*/ 	.short	0x0005
        /*0052*/ 	.short	0x0028
        /*0054*/ 	.byte	0x00, 0xf4, 0x21, 0x00


	//----- nvinfo : EIATTR_KPARAM_INFO
	.align		4
.L_19:
        /*0058*/ 	.byte	0x04, 0x17
        /*005a*/ 	.short	(.L_21 - .L_20)
.L_20:
        /*005c*/ 	.word	0x00000000
        /*0060*/ 	.short	0x0004
        /*0062*/ 	.short	0x0020
        /*0064*/ 	.byte	0x00, 0xf4, 0x21, 0x00


	//----- nvinfo : EIATTR_KPARAM_INFO
	.align		4
.L_21:
        /*0068*/ 	.byte	0x04, 0x17
        /*006a*/ 	.short	(.L_23 - .L_22)
.L_22:
        /*006c*/ 	.word	0x00000000
        /*0070*/ 	.short	0x0003
        /*0072*/ 	.short	0x0018
        /*0074*/ 	.byte	0x00, 0xf4, 0x21, 0x00


	//----- nvinfo : EIATTR_KPARAM_INFO
	.align		4
.L_23:
        /*0078*/ 	.byte	0x04, 0x17
        /*007a*/ 	.short	(.L_25 - .L_24)
.L_24:
        /*007c*/ 	.word	0x00000000
        /*0080*/ 	.short	0x0002
        /*0082*/ 	.short	0x0010
        /*0084*/ 	.byte	0x00, 0xf4, 0x21, 0x00


	//----- nvinfo : EIATTR_KPARAM_INFO
	.align		4
.L_25:
        /*0088*/ 	.byte	0x04, 0x17
        /*008a*/ 	.short	(.L_27 - .L_26)
.L_26:
        /*008c*/ 	.word	0x00000000
        /*0090*/ 	.short	0x0001
        /*0092*/ 	.short	0x0008
        /*0094*/ 	.byte	0x00, 0xf4, 0x21, 0x00


	//----- nvinfo : EIATTR_KPARAM_INFO
	.align		4
.L_27:
        /*0098*/ 	.byte	0x04, 0x17
        /*009a*/ 	.short	(.L_29 - .L_28)
.L_28:
        /*009c*/ 	.word	0x00000000
        /*00a0*/ 	.short	0x0000
        /*00a2*/ 	.short	0x0000
        /*00a4*/ 	.byte	0x00, 0xf4, 0x21, 0x00


	//----- nvinfo : EIATTR_SPARSE_MMA_MASK
	.align		4
.L_29:
        /*00a8*/ 	.byte	0x03, 0x50
        /*00aa*/ 	.short	0x0000


	//----- nvinfo : EIATTR_MAXREG_COUNT
	.align		4
        /*00ac*/ 	.byte	0x03, 0x1b
        /*00ae*/ 	.short	0x0080


	//----- nvinfo : EIATTR_COOP_GROUP_MASK_REGIDS
	.align		4
        /*00b0*/ 	.byte	0x04, 0x29
        /*00b2*/ 	.short	(.L_31 - .L_30)


	//   ....[0]....
.L_30:
        /*00b4*/ 	.word	0xffffffff


	//   ....[1]....
        /*00b8*/ 	.word	0xffffffff


	//   ....[2]....
        /*00bc*/ 	.word	0xffffffff


	//   ....[3]....
        /*00c0*/ 	.word	0xffffffff


	//   ....[4]....
        /*00c4*/ 	.word	0xffffffff


	//   ....[5]....
        /*00c8*/ 	.word	0xffffffff


	//   ....[6]....
        /*00cc*/ 	.word	0xffffffff


	//----- nvinfo : EIATTR_COOP_GROUP_INSTR_OFFSETS
	.align		4
.L_31:
        /*00d0*/ 	.byte	0x04, 0x28
        /*00d2*/ 	.short	(.L_33 - .L_32)


	//   ....[0]....
.L_32:
        /*00d4*/ 	.word	0x00000650


	//   ....[1]....
        /*00d8*/ 	.word	0x000006c0


	//   ....[2]....
        /*00dc*/ 	.word	0x00000710


	//   ....[3]....
        /*00e0*/ 	.word	0x00000730


	//   ....[4]....
        /*00e4*/ 	.word	0x00000760


	//   ....[5]....
        /*00e8*/ 	.word	0x000007d0


	//   ....[6]....
        /*00ec*/ 	.word	0x00000800


	//----- nvinfo : EIATTR_EXIT_INSTR_OFFSETS
	.align		4
.L_33:
        /*00f0*/ 	.byte	0x04, 0x1c
        /*00f2*/ 	.short	(.L_35 - .L_34)


	//   ....[0]....
.L_34:
        /*00f4*/ 	.word	0x00000e60


	//----- nvinfo : EIATTR_REQNTID
	.align		4
.L_35:
        /*00f8*/ 	.byte	0x04, 0x10
        /*00fa*/ 	.short	(.L_37 - .L_36)
.L_36:
        /*00fc*/ 	.word	0x00000200
        /*0100*/ 	.word	0x00000001
        /*0104*/ 	.word	0x00000001


	//----- nvinfo : EIATTR_CBANK_PARAM_SIZE
	.align		4
.L_37:
        /*0108*/ 	.byte	0x03, 0x19
        /*010a*/ 	.short	0x0048


	//----- nvinfo : EIATTR_PARAM_CBANK
	.align		4
        /*010c*/ 	.byte	0x04, 0x0a
        /*010e*/ 	.short	(.L_39 - .L_38)
	.align		4
.L_38:
        /*0110*/ 	.word	index@(.nv.constant0.triton_red_fused__to_copy_add_div_mul_pow_sum_12)
        /*0114*/ 	.short	0x0210
        /*0116*/ 	.short	0x0048


	//----- nvinfo : EIATTR_SW_WAR
	.align		4
.L_39:
        /*0118*/ 	.byte	0x04, 0x36
        /*011a*/ 	.short	(.L_41 - .L_40)
.L_40:
        /*011c*/ 	.word	0x00000008
.L_41:


//--------------------- .nv.callgraph             --------------------------
	.section	.nv.callgraph,"",@"SHT_CUDA_CALLGRAPH"
	.align	4
	.sectionentsize	8
	.align		4
        /*0000*/ 	.word	0x00000000
	.align		4
        /*0004*/ 	.word	0xffffffff
	.align		4
        /*0008*/ 	.word	0x00000000
	.align		4
        /*000c*/ 	.word	0xfffffffe
	.align		4
        /*0010*/ 	.word	0x00000000
	.align		4
        /*0014*/ 	.word	0xfffffffd
	.align		4
        /*0018*/ 	.word	0x00000000
	.align		4
        /*001c*/ 	.word	0xfffffffc


//--------------------- .text.triton_red_fused__to_copy_add_div_mul_pow_sum_12 --------------------------
	.section	.text.triton_red_fused__to_copy_add_div_mul_pow_sum_12,"ax",@progbits
	.sectionflags	@"SHF_BARRIERS=1"
	.align	128
        .global         triton_red_fused__to_copy_add_div_mul_pow_sum_12
        .type           triton_red_fused__to_copy_add_div_mul_pow_sum_12,@function
        .size           triton_red_fused__to_copy_add_div_mul_pow_sum_12,(.L_x_3 - triton_red_fused__to_copy_add_div_mul_pow_sum_12)
        .other          triton_red_fused__to_copy_add_div_mul_pow_sum_12,@"STO_CUDA_ENTRY STV_DEFAULT"
triton_red_fused__to_copy_add_div_mul_pow_sum_12:
.text.triton_red_fused__to_copy_add_div_mul_pow_sum_12:
[----:B------:R-:W0:Y:S02]  /*0000*/  LDC R1, c[0x0][0x28] ;  /* 0x00000a00ff017b82 */ /* 0x000e240000000800 */
[----:B------:R-:W1:Y:S01]  /*0010*/  S2R R2, SR_TID.X ;  /* 0x0000000000027919 */ /* 0x000e620000002100 */
[----:B------:R-:W2:Y:S01]  /*0020*/  S2UR UR4, SR_CTAID.X ;  /* 0x00000000000479c3 */ /* 0x000ea20000002500 */
[----:B------:R-:W-:Y:S01]  /*0030*/  UMOV UR5, 0x400 ;  /* 0x0000040000057882 */ /* 0x000fe20000000000 */
[----:B------:R-:W-:Y:S01]  /*0040*/  HFMA2.MMA R25, -RZ, RZ, 0, 0 ;  /* 0x00000000ff197435 */ /* 0x000fe200000001ff */
[----:B------:R-:W-:Y:S01]  /*0050*/  ULDC UR7, c[0x0][0x248] ;  /* 0x0000920000077ab9 */ /* 0x000fe20000000800 */
[----:B------:R-:W-:Y:S01]  /*0060*/  HFMA2.MMA R4, -RZ, RZ, 0, 0 ;  /* 0x00000000ff047435 */ /* 0x000fe200000001ff */
[----:B------:R-:W-:Y:S01]  /*0070*/  MOV R5, 0xfffffe00 ;  /* 0xfffffe0000057802 */ /* 0x000fe20000000f00 */
[----:B------:R-:W-:Y:S01]  /*0080*/  HFMA2.MMA R6, -RZ, RZ, 0, 0 ;  /* 0x00000000ff067435 */ /* 0x000fe200000001ff */
[----:B------:R-:W-:Y:S01]  /*0090*/  MOV R12, 0xffffffff ;  /* 0xffffffff000c7802 */ /* 0x000fe20000000f00 */
[----:B------:R-:W3:Y:S01]  /*00a0*/  S2UR UR6, SR_CgaCtaId ;  /* 0x00000000000679c3 */ /* 0x000ee20000008800 */
[----:B------:R-:W-:-:S07]  /*00b0*/  MOV R13, RZ ;  /* 0x000000ff000d7202 */ /* 0x000fce0000000f00 */
[----:B------:R-:W4:Y:S01]  /*00c0*/  LDC.64 R14, c[0x0][0x228] ;  /* 0x00008a00ff0e7b82 */ /* 0x000f220000000a00 */
[----:B--2---:R-:W-:Y:S01]  /*00d0*/  USHF.L.U32 UR4, UR4, 0x2, URZ ;  /* 0x0000000204047899 */ /* 0x004fe2000800063f */
[----:B-1----:R-:W-:Y:S01]  /*00e0*/  SHF.R.U32.HI R7, RZ, 0x7, R2 ;  /* 0x00000007ff077819 */ /* 0x002fe20000011602 */
[----:B---3--:R-:W-:Y:S01]  /*00f0*/  UPRMT UR5, UR6, 0x654, UR5 ;  /* 0x0000065406057896 */ /* 0x008fe20008000005 */
[C---:B------:R-:W-:Y:S02]  /*0100*/  LOP3.LUT R9, R2.reuse, 0x1ff, RZ, 0xc0, !PT ;  /* 0x000001ff02097812 */ /* 0x040fe400078ec0ff */
[----:B------:R-:W-:Y:S02]  /*0110*/  SHF.L.U32 R2, R2, 0x2, RZ ;  /* 0x0000000202027819 */ /* 0x000fe400000006ff */
[----:B------:R-:W-:Y:S02]  /*0120*/  SGXT.U32 R7, R7, 0x2 ;  /* 0x000000020707781a */ /* 0x000fe40000000000 */
[----:B------:R-:W-:Y:S01]  /*0130*/  LOP3.LUT R2, R2, 0x1fc, RZ, 0xc0, !PT ;  /* 0x000001fc02027812 */ /* 0x000fe200078ec0ff */
[----:B----4-:R-:W-:Y:S01]  /*0140*/  IMAD.WIDE.U32 R14, R9, 0x2, R14 ;  /* 0x00000002090e7825 */ /* 0x010fe200078e000e */
[----:B------:R-:W-:-:S02]  /*0150*/  LOP3.LUT R7, R7, UR4, RZ, 0xfc, !PT ;  /* 0x0000000407077c12 */ /* 0x000fc4000f8efcff */
[----:B------:R-:W-:Y:S02]  /*0160*/  LEA R22, R2, UR5, 0x2 ;  /* 0x0000000502167c11 */ /* 0x000fe4000f8e10ff */
[----:B------:R-:W-:Y:S02]  /*0170*/  MOV R3, R15 ;  /* 0x0000000f00037202 */ /* 0x000fe40000000f00 */
[----:B------:R-:W-:Y:S02]  /*0180*/  MOV R23, R15 ;  /* 0x0000000f00177202 */ /* 0x000fe40000000f00 */
[----:B------:R-:W-:Y:S02]  /*0190*/  MOV R0, R14 ;  /* 0x0000000e00007202 */ /* 0x000fe40000000f00 */
[----:B------:R-:W-:Y:S02]  /*01a0*/  LEA R15, R9, UR5, 0x2 ;  /* 0x00000005090f7c11 */ /* 0x000fe4000f8e10ff */
[----:B------:R-:W-:-:S02]  /*01b0*/  LEA R2, R7, R2, 0xc ;  /* 0x0000000207027211 */ /* 0x000fc400078e60ff */
[----:B------:R-:W-:Y:S01]  /*01c0*/  ISETP.GE.AND P1, PT, R7, UR7, PT ;  /* 0x0000000707007c0c */ /* 0x000fe2000bf26270 */
[----:B------:R-:W-:-:S12]  /*01d0*/  ULDC.64 UR6, c[0x0][0x208] ;  /* 0x0000820000067ab9 */ /* 0x000fd80000000a00 */
.L_x_0:
[----:B------:R-:W1:Y:S01]  /*01e0*/  LDC.64 R10, c[0x0][0x218] ;  /* 0x00008600ff0a7b82 */ /* 0x000e620000000a00 */
[----:B------:R-:W-:Y:S02]  /*01f0*/  IADD3 R5, P0, R5, 0x200, RZ ;  /* 0x0000020005057810 */ /* 0x000fe40007f1e0ff */
[----:B------:R-:W-:Y:S02]  /*0200*/  CS2R R8, SRZ ;  /* 0x0000000000087805 */ /* 0x000fe4000001ff00 */
[----:B------:R-:W-:-:S03]  /*0210*/  LOP3.LUT R21, R2, R5, RZ, 0xfc, !PT ;  /* 0x0000000502157212 */ /* 0x000fc600078efcff */
[----:B------:R-:W2:Y:S08]  /*0220*/  LDC.64 R28, c[0x0][0x220] ;  /* 0x00008800ff1c7b82 */ /* 0x000eb00000000a00 */
[----:B------:R-:W3:Y:S08]  /*0230*/  LDC.64 R26, c[0x0][0x230] ;  /* 0x00008c00ff1a7b82 */ /* 0x000ef00000000a00 */
[----:B------:R-:W4:Y:S01]  /*0240*/  LDC.64 R18, c[0x0][0x238] ;  /* 0x00008e00ff127b82 */ /* 0x000f220000000a00 */
[----:B-1----:R-:W-:Y:S01]  /*0250*/  IMAD.WIDE R10, R21, 0x2, R10 ;  /* 0x00000002150a7825 */ /* 0x002fe200078e020a */
[----:B------:R-:W-:-:S04]  /*0260*/  CS2R R16, SRZ ;  /* 0x0000000000107805 */ /* 0x000fc8000001ff00 */
[----:B------:R1:W5:Y:S01]  /*0270*/  @!P1 LDG.E.EL.64 R8, desc[UR6][R10.64] ;  /* 0x000000060a089981 */ /* 0x000362000c2e1b00 */
[----:B--2---:R-:W-:-:S04]  /*0280*/  IMAD.WIDE R28, R21, 0x2, R28 ;  /* 0x00000002151c7825 */ /* 0x004fc800078e021c */
[----:B---3--:R-:W-:Y:S01]  /*0290*/  IMAD.WIDE R26, R21, 0x2, R26 ;  /* 0x00000002151a7825 */ /* 0x008fe200078e021a */
[----:B-1----:R-:W-:-:S04]  /*02a0*/  CS2R R10, SRZ ;  /* 0x00000000000a7805 */ /* 0x002fc8000001ff00 */
[----:B------:R-:W2:Y:S01]  /*02b0*/  @!P1 LDG.E.EL.64 R16, desc[UR6][R26.64] ;  /* 0x000000061a109981 */ /* 0x000ea2000c2e1b00 */
[----:B----4-:R-:W-:Y:S01]  /*02c0*/  IMAD.WIDE R18, R21, 0x2, R18 ;  /* 0x0000000215127825 */ /* 0x010fe200078e0212 */
[----:B------:R-:W-:Y:S02]  /*02d0*/  CS2R R20, SRZ ;  /* 0x0000000000147805 */ /* 0x000fe4000001ff00 */
[----:B------:R-:W3:Y:S04]  /*02e0*/  @!P1 LDG.E.EL.64 R10, desc[UR6][R28.64] ;  /* 0x000000061c0a9981 */ /* 0x000ee8000c2e1b00 */
[----:B------:R1:W4:Y:S02]  /*02f0*/  @!P1 LDG.E.EL.64 R20, desc[UR6][R18.64] ;  /* 0x0000000612149981 */ /* 0x000324000c2e1b00 */
[----:B01----:R-:W-:-:S02]  /*0300*/  MOV R18, R14 ;  /* 0x0000000e00127202 */ /* 0x003fc40000000f00 */
[----:B------:R-:W-:-:S05]  /*0310*/  MOV R19, R23 ;  /* 0x0000001700137202 */ /* 0x000fca0000000f00 */
[----:B------:R-:W2:Y:S01]  /*0320*/  LDG.E.EL.U16 R26, desc[UR6][R18.64] ;  /* 0x00000006121a7981 */ /* 0x000ea2000c2e1500 */
[----:B------:R-:W-:Y:S01]  /*0330*/  IADD3.X R12, RZ, R12, RZ, P0, !PT ;  /* 0x0000000cff0c7210 */ /* 0x000fe200007fe4ff */
[----:B------:R-:W-:Y:S01]  /*0340*/  BAR.SYNC.DEFER_BLOCKING 0x0 ;  /* 0x0000000000007b1d */ /* 0x000fe20000010000 */
[----:B------:R-:W-:-:S04]  /*0350*/  ISETP.GE.U32.AND P0, PT, R5, 0xe00, PT ;  /* 0x00000e000500780c */ /* 0x000fc80003f06070 */
[----:B------:R-:W-:Y:S02]  /*0360*/  ISETP.GE.U32.AND.EX P0, PT, R12, RZ, PT, P0 ;  /* 0x000000ff0c00720c */ /* 0x000fe40003f06100 */
[----:B------:R-:W-:-:S04]  /*0370*/  IADD3 R14, P2, R14, 0x400, RZ ;  /* 0x000004000e0e7810 */ /* 0x000fc80007f5e0ff */
[----:B------:R-:W-:Y:S01]  /*0380*/  IADD3.X R23, RZ, R23, RZ, P2, !PT ;  /* 0x00000017ff177210 */ /* 0x000fe200017fe4ff */
[----:B-----5:R-:W-:Y:S02]  /*0390*/  HADD2.F32 R24, -RZ, R8.H1_H1 ;  /* 0x30000008ff187230 */ /* 0x020fe40000004100 */
[----:B------:R-:W-:Y:S02]  /*03a0*/  HADD2.F32 R29, -RZ, R8.H0_H0 ;  /* 0x20000008ff1d7230 */ /* 0x000fe40000004100 */
[----:B---3--:R-:W-:Y:S02]  /*03b0*/  HADD2.F32 R8, -RZ, R10.H0_H0 ;  /* 0x2000000aff087230 */ /* 0x008fe40000004100 */
[----:B------:R-:W-:-:S03]  /*03c0*/  HADD2.F32 R10, -RZ, R10.H1_H1 ;  /* 0x3000000aff0a7230 */ /* 0x000fc60000004100 */
[----:B------:R-:W-:Y:S02]  /*03d0*/  FADD R29, R29, R8 ;  /* 0x000000081d1d7221 */ /* 0x000fe40000000000 */
[----:B------:R-:W-:Y:S01]  /*03e0*/  FADD R24, R24, R10 ;  /* 0x0000000a18187221 */ /* 0x000fe20000000000 */
[----:B------:R-:W-:Y:S02]  /*03f0*/  HADD2.F32 R10, -RZ, R11.H0_H0 ;  /* 0x2000000bff0a7230 */ /* 0x000fe40000004100 */
[----:B------:R-:W-:Y:S02]  /*0400*/  HADD2.F32 R8, -RZ, R9.H1_H1 ;  /* 0x30000009ff087230 */ /* 0x000fe40000004100 */
[----:B--2---:R-:W-:-:S05]  /*0410*/  HADD2.F32 R26, -RZ, R26.H0_H0 ;  /* 0x2000001aff1a7230 */ /* 0x004fca0000004100 */
[----:B------:R-:W-:Y:S01]  /*0420*/  STS [R15], R26 ;  /* 0x0000001a0f007388 */ /* 0x000fe20000000800 */
[----:B------:R-:W-:Y:S02]  /*0430*/  HADD2.F32 R11, -RZ, R11.H1_H1 ;  /* 0x3000000bff0b7230 */ /* 0x000fe40000004100 */
[----:B------:R-:W-:-:S03]  /*0440*/  HADD2.F32 R28, -RZ, R17.H0_H0 ;  /* 0x20000011ff1c7230 */ /* 0x000fc60000004100 */
[----:B------:R-:W-:Y:S01]  /*0450*/  FADD R18, R8, R11 ;  /* 0x0000000b08127221 */ /* 0x000fe20000000000 */
[----:B----4-:R-:W-:Y:S02]  /*0460*/  HADD2.F32 R8, -RZ, R21.H1_H1 ;  /* 0x30000015ff087230 */ /* 0x010fe40000004100 */
[----:B------:R-:W-:Y:S02]  /*0470*/  HADD2.F32 R9, -RZ, R9.H0_H0 ;  /* 0x20000009ff097230 */ /* 0x000fe40000004100 */
[----:B------:R-:W-:Y:S02]  /*0480*/  HADD2.F32 R17, -RZ, R17.H1_H1 ;  /* 0x30000011ff117230 */ /* 0x000fe40000004100 */
[----:B------:R-:W-:Y:S02]  /*0490*/  HADD2.F32 R21, -RZ, R21.H0_H0 ;  /* 0x20000015ff157230 */ /* 0x000fe40000004100 */
[----:B------:R-:W-:Y:S01]  /*04a0*/  FADD R19, R9, R10 ;  /* 0x0000000a09137221 */ /* 0x000fe20000000000 */
[----:B------:R-:W-:-:S02]  /*04b0*/  HADD2.F32 R10, -RZ, R20.H1_H1 ;  /* 0x30000014ff0a7230 */ /* 0x000fc40000004100 */
[----:B------:R-:W-:Y:S01]  /*04c0*/  FADD R17, R17, R8 ;  /* 0x0000000811117221 */ /* 0x000fe20000000000 */
[----:B------:R-:W-:Y:S02]  /*04d0*/  HADD2.F32 R8, -RZ, R16.H0_H0 ;  /* 0x20000010ff087230 */ /* 0x000fe40000004100 */
[----:B------:R-:W-:Y:S01]  /*04e0*/  FADD R28, R28, R21 ;  /* 0x000000151c1c7221 */ /* 0x000fe20000000000 */
[----:B------:R-:W-:Y:S02]  /*04f0*/  HADD2.F32 R21, -RZ, R16.H1_H1 ;  /* 0x30000010ff157230 */ /* 0x000fe40000004100 */
[----:B------:R-:W-:-:S03]  /*0500*/  HADD2.F32 R9, -RZ, R20.H0_H0 ;  /* 0x20000014ff097230 */ /* 0x000fc60000004100 */
[----:B------:R-:W-:Y:S02]  /*0510*/  FADD R21, R21, R10 ;  /* 0x0000000a15157221 */ /* 0x000fe40000000000 */
[----:B------:R-:W-:Y:S01]  /*0520*/  FADD R16, R8, R9 ;  /* 0x0000000908107221 */ /* 0x000fe20000000000 */
[----:B------:R-:W-:Y:S06]  /*0530*/  BAR.SYNC.DEFER_BLOCKING 0x0 ;  /* 0x0000000000007b1d */ /* 0x000fec0000010000 */
[----:B------:R-:W0:Y:S02]  /*0540*/  LDS.128 R8, [R22] ;  /* 0x0000000016087984 */ /* 0x000e240000000c00 */
[----:B0-----:R-:W-:Y:S01]  /*0550*/  FMUL R11, R18, R11 ;  /* 0x0000000b120b7220 */ /* 0x001fe20000400000 */
[----:B------:R-:W-:Y:S01]  /*0560*/  FMUL R10, R19, R10 ;  /* 0x0000000a130a7220 */ /* 0x000fe20000400000 */
[----:B------:R-:W-:Y:S01]  /*0570*/  FMUL R9, R24, R9 ;  /* 0x0000000918097220 */ /* 0x000fe20000400000 */
[----:B------:R-:W-:Y:S01]  /*0580*/  FMUL R8, R29, R8 ;  /* 0x000000081d087220 */ /* 0x000fe20000400000 */
[----:B------:R-:W-:Y:S01]  /*0590*/  @!P1 FFMA R6, R11, R17, R6 ;  /* 0x000000110b069223 */ /* 0x000fe20000000006 */
[----:B------:R-:W-:Y:S01]  /*05a0*/  @!P1 FFMA R13, R10, R28, R13 ;  /* 0x0000001c0a0d9223 */ /* 0x000fe2000000000d */
[----:B------:R-:W-:Y:S01]  /*05b0*/  @!P1 FFMA R4, R9, R21, R4 ;  /* 0x0000001509049223 */ /* 0x000fe20000000004 */
[----:B------:R-:W-:Y:S01]  /*05c0*/  @!P1 FFMA R25, R8, R16, R25 ;  /* 0x0000001008199223 */ /* 0x000fe20000000019 */
[----:B------:R-:W-:Y:S06]  /*05d0*/  @!P0 BRA `(.L_x_0) ;  /* 0xfffffffc00008947 */ /* 0x000fec000383ffff */
[----:B------:R-:W-:Y:S01]  /*05e0*/  FADD R4, R25, R4 ;  /* 0x0000000419047221 */ /* 0x000fe20000000000 */
[----:B------:R-:W0:Y:S01]  /*05f0*/  S2R R12, SR_TID.X ;  /* 0x00000000000c7919 */ /* 0x000e220000002100 */
[----:B------:R-:W1:Y:S01]  /*0600*/  S2UR UR4, SR_CgaCtaId ;  /* 0x00000000000479c3 */ /* 0x000e620000008800 */
[----:B------:R-:W-:Y:S01]  /*0610*/  UMOV UR5, 0x400 ;  /* 0x0000040000057882 */ /* 0x000fe20000000000 */
[----:B------:R-:W-:-:S06]  /*0620*/  FADD R13, R13, R4 ;  /* 0x000000040d0d7221 */ /* 0x000fcc0000000000 */
[----:B------:R-:W-:Y:S01]  /*0630*/  BAR.SYNC.DEFER_BLOCKING 0x0 ;  /* 0x0000000000007b1d */ /* 0x000fe20000010000 */
[----:B------:R-:W-:-:S05]  /*0640*/  FADD R13, R6, R13 ;  /* 0x0000000d060d7221 */ /* 0x000fca0000000000 */
[----:B------:R-:W2:Y:S01]  /*0650*/  SHFL.BFLY PT, R4, R13, 0x10, 0x1f ;  /* 0x0e001f000d047f89 */ /* 0x000ea200000e0000 */
[----:B-1----:R-:W-:Y:S01]  /*0660*/  UPRMT UR4, UR4, 0x654, UR5 ;  /* 0x0000065404047896 */ /* 0x002fe20008000005 */
[----:B0-----:R-:W-:Y:S02]  /*0670*/  SHF.R.U32.HI R11, RZ, 0x7, R12 ;  /* 0x00000007ff0b7819 */ /* 0x001fe4000001160c */
[C---:B------:R-:W-:Y:S01]  /*0680*/  LOP3.LUT P0, RZ, R12.reuse, 0x1f, RZ, 0xc0, !PT ;  /* 0x0000001f0cff7812 */ /* 0x040fe2000780c0ff */
[----:B--2---:R-:W-:Y:S01]  /*0690*/  FADD R4, R13, R4 ;  /* 0x000000040d047221 */ /* 0x004fe20000000000 */
[----:B------:R-:W-:Y:S02]  /*06a0*/  SGXT.U32 R11, R11, 0x2 ;  /* 0x000000020b0b781a */ /* 0x000fe40000000000 */
[----:B------:R-:W-:Y:S02]  /*06b0*/  ISETP.GE.AND P2, PT, R12, 0x10, PT ;  /* 0x000000100c00780c */ /* 0x000fe40003f46270 */
[----:B------:R-:W0:Y:S01]  /*06c0*/  SHFL.BFLY PT, R5, R4, 0x8, 0x1f ;  /* 0x0d001f0004057f89 */ /* 0x000e2200000e0000 */
[----:B------:R-:W-:-:S02]  /*06d0*/  SHF.L.U32 R11, R11, 0x4, RZ ;  /* 0x000000040b0b7819 */ /* 0x000fc400000006ff */
[----:B------:R-:W-:Y:S01]  /*06e0*/  SHF.L.U32 R17, R12, 0x2, RZ ;  /* 0x000000020c117819 */ /* 0x000fe200000006ff */
[----:B0-----:R-:W-:Y:S01]  /*06f0*/  FADD R5, R4, R5 ;  /* 0x0000000504057221 */ /* 0x001fe20000000000 */
[----:B------:R-:W-:-:S04]  /*0700*/  SHF.R.U32.HI R4, RZ, 0x3, R12 ;  /* 0x00000003ff047819 */ /* 0x000fc8000001160c */
[----:B------:R-:W0:Y:S02]  /*0710*/  SHFL.BFLY PT, R6, R5, 0x4, 0x1f ;  /* 0x0c801f0005067f89 */ /* 0x000e2400000e0000 */
[----:B0-----:R-:W-:-:S05]  /*0720*/  FADD R6, R5, R6 ;  /* 0x0000000605067221 */ /* 0x001fca0000000000 */
[----:B------:R-:W0:Y:S02]  /*0730*/  SHFL.BFLY PT, R9, R6, 0x2, 0x1f ;  /* 0x0c401f0006097f89 */ /* 0x000e2400000e0000 */
[----:B0-----:R-:W-:Y:S01]  /*0740*/  FADD R9, R6, R9 ;  /* 0x0000000906097221 */ /* 0x001fe20000000000 */
[----:B------:R-:W-:-:S04]  /*0750*/  LOP3.LUT R6, R11, 0xc, R4, 0xf8, !PT ;  /* 0x0000000c0b067812 */ /* 0x000fc800078ef804 */
[----:B------:R-:W0:Y:S02]  /*0760*/  SHFL.BFLY PT, R8, R9, 0x1, 0x1f ;  /* 0x0c201f0009087f89 */ /* 0x000e2400000e0000 */
[----:B0-----:R-:W-:-:S05]  /*0770*/  FADD R13, R9, R8 ;  /* 0x00000008090d7221 */ /* 0x001fca0000000000 */
[----:B------:R-:W-:Y:S01]  /*0780*/  @!P0 STS [R6+UR4], R13 ;  /* 0x0000000d06008988 */ /* 0x000fe20008000804 */
[----:B------:R-:W-:Y:S01]  /*0790*/  BAR.SYNC.DEFER_BLOCKING 0x0 ;  /* 0x0000000000007b1d */ /* 0x000fe20000010000 */
[----:B------:R-:W-:-:S04]  /*07a0*/  LOP3.LUT P0, RZ, R12, 0x3, RZ, 0xc0, !PT ;  /* 0x000000030cff7812 */ /* 0x000fc8000780c0ff */
[----:B------:R-:W-:Y:S01]  /*07b0*/  ISETP.LT.AND P0, PT, R12, 0x10, !P0 ;  /* 0x000000100c00780c */ /* 0x000fe20004701270 */
[----:B------:R-:W0:Y:S04]  /*07c0*/  @!P2 LDS R10, [R17+UR4] ;  /* 0x00000004110aa984 */ /* 0x000e280008000800 */
[----:B0-----:R-:W0:Y:S02]  /*07d0*/  SHFL.BFLY PT, R5, R10, 0x2, 0x1f ;  /* 0x0c401f000a057f89 */ /* 0x001e2400000e0000 */
[----:B0-----:R-:W-:Y:S02]  /*07e0*/  FADD R8, R10, R5 ;  /* 0x000000050a087221 */ /* 0x001fe40000000000 */
[----:B------:R-:W0:Y:S03]  /*07f0*/  LDC.64 R4, c[0x0][0x240] ;  /* 0x00009000ff047b82 */ /* 0x000e260000000a00 */
[----:B------:R-:W1:Y:S01]  /*0800*/  SHFL.BFLY PT, R9, R8, 0x1, 0x1f ;  /* 0x0c201f0008097f89 */ /* 0x000e6200000e0000 */
[----:B0-----:R-:W-:-:S04]  /*0810*/  IMAD.WIDE R4, R7, 0x4, R4 ;  /* 0x0000000407047825 */ /* 0x001fc800078e0204 */
[----:B-1----:R-:W-:Y:S01]  /*0820*/  FADD R12, R8, R9 ;  /* 0x00000009080c7221 */ /* 0x002fe20000000000 */
[----:B------:R-:W-:-:S04]  /*0830*/  MOV R9, RZ ;  /* 0x000000ff00097202 */ /* 0x000fc80000000f00 */
[----:B------:R-:W-:Y:S01]  /*0840*/  @P0 STS [R17+UR4], R12 ;  /* 0x0000000c11000988 */ /* 0x000fe20008000804 */
[----:B------:R-:W-:Y:S06]  /*0850*/  BAR.SYNC.DEFER_BLOCKING 0x0 ;  /* 0x0000000000007b1d */ /* 0x000fec0000010000 */
[----:B------:R-:W2:Y:S01]  /*0860*/  @!P1 LDG.E.EL R9, desc[UR6][R4.64] ;  /* 0x0000000604099981 */ /* 0x000ea2000c2e1900 */
[----:B------:R-:W-:Y:S02]  /*0870*/  MOV R23, 0xfffffe00 ;  /* 0xfffffe0000177802 */ /* 0x000fe40000000f00 */
[----:B------:R-:W-:Y:S01]  /*0880*/  MOV R14, 0xffffffff ;  /* 0xffffffff000e7802 */ /* 0x000fe20000000f00 */
[----:B------:R-:W0:Y:S02]  /*0890*/  LDS R11, [R11+UR4] ;  /* 0x000000040b0b7984 */ /* 0x000e240008000800 */
[----:B0-----:R-:W-:Y:S01]  /*08a0*/  FMUL R6, R11, -0.5 ;  /* 0xbf0000000b067820 */ /* 0x001fe20000400000 */
[----:B--2---:R-:W-:-:S04]  /*08b0*/  FMUL R8, R9, R9 ;  /* 0x0000000909087220 */ /* 0x004fc80000400000 */
[----:B------:R-:W-:-:S04]  /*08c0*/  FMUL R7, R8, R9 ;  /* 0x0000000908077220 */ /* 0x000fc80000400000 */
[----:B------:R-:W-:-:S04]  /*08d0*/  FMUL R6, R6, R7 ;  /* 0x0000000706067220 */ /* 0x000fc80000400000 */
[----:B------:R-:W-:-:S07]  /*08e0*/  FMUL R8, R6, 0.000244140625 ;  /* 0x3980000006087820 */ /* 0x000fce0000400000 */
.L_x_1:
[----:B0-----:R-:W0:Y:S01]  /*08f0*/  LDC.64 R18, c[0x0][0x218] ;  /* 0x00008600ff127b82 */ /* 0x001e220000000a00 */
[----:B------:R-:W-:Y:S02]  /*0900*/  IADD3 R23, P0, R23, 0x200, RZ ;  /* 0x0000020017177810 */ /* 0x000fe40007f1e0ff */
[----:B------:R-:W-:Y:S02]  /*0910*/  CS2R R10, SRZ ;  /* 0x00000000000a7805 */ /* 0x000fe4000001ff00 */
[----:B------:R-:W-:Y:S02]  /*0920*/  CS2R R12, SRZ ;  /* 0x00000000000c7805 */ /* 0x000fe4000001ff00 */
[----:B------:R-:W-:Y:S01]  /*0930*/  LOP3.LUT R21, R2, R23, RZ, 0xfc, !PT ;  /* 0x0000001702157212 */ /* 0x000fe200078efcff */
[----:B------:R-:W1:Y:S08]  /*0940*/  LDC.64 R4, c[0x0][0x238] ;  /* 0x00008e00ff047b82 */ /* 0x000e700000000a00 */
[----:B------:R-:W2:Y:S01]  /*0950*/  LDC.64 R16, c[0x0][0x220] ;  /* 0x00008800ff107b82 */ /* 0x000ea20000000a00 */
[----:B0-----:R-:W-:Y:S01]  /*0960*/  IMAD.WIDE R24, R21, 0x2, R18 ;  /* 0x0000000215187825 */ /* 0x001fe200078e0212 */
[----:B------:R-:W-:-:S06]  /*0970*/  CS2R R18, SRZ ;  /* 0x0000000000127805 */ /* 0x000fcc000001ff00 */
[----:B------:R-:W0:Y:S01]  /*0980*/  LDC.64 R6, c[0x0][0x230] ;  /* 0x00008c00ff067b82 */ /* 0x000e220000000a00 */
[----:B------:R3:W4:Y:S01]  /*0990*/  @!P1 LDG.E.EF.64 R10, desc[UR6][R24.64] ;  /* 0x00000006180a9981 */ /* 0x000722000c0e1b00 */
[----:B-1----:R-:W-:-:S05]  /*09a0*/  IMAD.WIDE R4, R21, 0x2, R4 ;  /* 0x0000000215047825 */ /* 0x002fca00078e0204 */
[----:B------:R1:W5:Y:S01]  /*09b0*/  @!P1 LDG.E.EF.64 R18, desc[UR6][R4.64] ;  /* 0x0000000604129981 */ /* 0x000362000c0e1b00 */
[----:B---3--:R-:W3:Y:S01]  /*09c0*/  LDC.64 R24, c[0x0][0x210] ;  /* 0x00008400ff187b82 */ /* 0x008ee20000000a00 */
[----:B--2---:R-:W-:Y:S01]  /*09d0*/  IMAD.WIDE R26, R21, 0x2, R16 ;  /* 0x00000002151a7825 */ /* 0x004fe200078e0210 */
[----:B-1----:R-:W-:-:S04]  /*09e0*/  MOV R4, R0 ;  /* 0x0000000000047202 */ /* 0x002fc80000000f00 */
[----:B------:R4:W2:Y:S01]  /*09f0*/  @!P1 LDG.E.EF.64 R12, desc[UR6][R26.64] ;  /* 0x000000061a0c9981 */ /* 0x0008a2000c0e1b00 */
[----:B------:R-:W-:-:S05]  /*0a00*/  MOV R5, R3 ;  /* 0x0000000300057202 */ /* 0x000fca0000000f00 */
[----:B------:R-:W2:Y:S01]  /*0a10*/  LDG.E.EL.U16 R28, desc[UR6][R4.64] ;  /* 0x00000006041c7981 */ /* 0x000ea2000c2e1500 */
[----:B------:R-:W-:Y:S01]  /*0a20*/  CS2R R16, SRZ ;  /* 0x0000000000107805 */ /* 0x000fe2000001ff00 */
[----:B0-----:R-:W-:-:S05]  /*0a30*/  IMAD.WIDE R6, R21, 0x2, R6 ;  /* 0x0000000215067825 */ /* 0x001fca00078e0206 */
[----:B------:R-:W5:Y:S01]  /*0a40*/  @!P1 LDG.E.EF.64 R16, desc[UR6][R6.64] ;  /* 0x0000000606109981 */ /* 0x000f62000c0e1b00 */
[----:B---3--:R-:W-:Y:S01]  /*0a50*/  IMAD.WIDE R20, R21, 0x2, R24 ;  /* 0x0000000215147825 */ /* 0x008fe200078e0218 */
[----:B------:R-:W-:-:S06]  /*0a60*/  CS2R R24, SRZ ;  /* 0x0000000000187805 */ /* 0x000fcc000001ff00 */
[----:B------:R-:W3:Y:S01]  /*0a70*/  @!P1 LDG.E.EF.64 R24, desc[UR6][R20.64] ;  /* 0x0000000614189981 */ /* 0x000ee2000c0e1b00 */
[----:B------:R-:W-:Y:S01]  /*0a80*/  IADD3.X R14, RZ, R14, RZ, P0, !PT ;  /* 0x0000000eff0e7210 */ /* 0x000fe200007fe4ff */
[----:B------:R-:W-:Y:S01]  /*0a90*/  BAR.SYNC.DEFER_BLOCKING 0x0 ;  /* 0x0000000000007b1d */ /* 0x000fe20000010000 */
[----:B------:R-:W-:-:S04]  /*0aa0*/  ISETP.GE.U32.AND P0, PT, R23, 0xe00, PT ;  /* 0x00000e001700780c */ /* 0x000fc80003f06070 */
[----:B------:R-:W-:Y:S02]  /*0ab0*/  ISETP.GE.U32.AND.EX P0, PT, R14, RZ, PT, P0 ;  /* 0x000000ff0e00720c */ /* 0x000fe40003f06100 */
[----:B------:R-:W-:-:S04]  /*0ac0*/  IADD3 R0, P2, R0, 0x400, RZ ;  /* 0x0000040000007810 */ /* 0x000fc80007f5e0ff */
[----:B------:R-:W-:Y:S01]  /*0ad0*/  IADD3.X R3, RZ, R3, RZ, P2, !PT ;  /* 0x00000003ff037210 */ /* 0x000fe200017fe4ff */
[----:B----4-:R-:W-:Y:S02]  /*0ae0*/  HADD2.F32 R26, -RZ, R10.H1_H1 ;  /* 0x3000000aff1a7230 */ /* 0x010fe40000004100 */
[----:B--2---:R-:W-:-:S05]  /*0af0*/  HADD2.F32 R28, -RZ, R28.H0_H0 ;  /* 0x2000001cff1c7230 */ /* 0x004fca0000004100 */
[----:B------:R0:W-:Y:S01]  /*0b00*/  STS [R15], R28 ;  /* 0x0000001c0f007388 */ /* 0x0001e20000000800 */
[----:B------:R-:W-:Y:S02]  /*0b10*/  HADD2.F32 R27, -RZ, R12.H1_H1 ;  /* 0x3000000cff1b7230 */ /* 0x000fe40000004100 */
[----:B-----5:R-:W-:-:S03]  /*0b20*/  HADD2.F32 R5, -RZ, R18.H0_H0 ;  /* 0x20000012ff057230 */ /* 0x020fc60000004100 */
[----:B------:R-:W-:Y:S01]  /*0b30*/  FADD R26, R26, R27 ;  /* 0x0000001b1a1a7221 */ /* 0x000fe20000000000 */
[----:B------:R-:W-:Y:S02]  /*0b40*/  HADD2.F32 R27, -RZ, R10.H0_H0 ;  /* 0x2000000aff1b7230 */ /* 0x000fe40000004100 */
[----:B------:R-:W-:-:S05]  /*0b50*/  HADD2.F32 R10, -RZ, R16.H0_H0 ;  /* 0x20000010ff0a7230 */ /* 0x000fca0000004100 */
[----:B------:R-:W-:Y:S01]  /*0b60*/  FADD R10, R10, R5 ;  /* 0x000000050a0a7221 */ /* 0x000fe20000000000 */
[----:B------:R-:W-:Y:S01]  /*0b70*/  BAR.SYNC.DEFER_BLOCKING 0x0 ;  /* 0x0000000000007b1d */ /* 0x000fe20000010000 */
[----:B------:R-:W-:-:S05]  /*0b80*/  HADD2.F32 R12, -RZ, R12.H0_H0 ;  /* 0x2000000cff0c7230 */ /* 0x000fca0000004100 */
[----:B------:R-:W1:Y:S01]  /*0b90*/  LDS.128 R4, [R22] ;  /* 0x0000000016047984 */ /* 0x000e620000000c00 */
[----:B------:R-:W-:Y:S01]  /*0ba0*/  FADD R27, R27, R12 ;  /* 0x0000000c1b1b7221 */ /* 0x000fe20000000000 */
[----:B------:R-:W-:Y:S02]  /*0bb0*/  HADD2.F32 R12, -RZ, R16.H1_H1 ;  /* 0x30000010ff0c7230 */ /* 0x000fe40000004100 */
[----:B------:R-:W-:Y:S02]  /*0bc0*/  HADD2.F32 R29, -RZ, R18.H1_H1 ;  /* 0x30000012ff1d7230 */ /* 0x000fe40000004100 */
[----:B------:R-:W-:Y:S02]  /*0bd0*/  HADD2.F32 R18, -RZ, R11.H0_H0 ;  /* 0x2000000bff127230 */ /* 0x000fe40000004100 */
[----:B------:R-:W-:Y:S02]  /*0be0*/  HADD2.F32 R16, -RZ, R11.H1_H1 ;  /* 0x3000000bff107230 */ /* 0x000fe40000004100 */
[----:B------:R-:W-:Y:S01]  /*0bf0*/  FADD R12, R12, R29 ;  /* 0x0000001d0c0c7221 */ /* 0x000fe20000000000 */
[----:B------:R-:W-:-:S02]  /*0c00*/  HADD2.F32 R11, -RZ, R13.H0_H0 ;  /* 0x2000000dff0b7230 */ /* 0x000fc40000004100 */
[----:B------:R-:W-:Y:S02]  /*0c10*/  HADD2.F32 R29, -RZ, R13.H1_H1 ;  /* 0x3000000dff1d7230 */ /* 0x000fe40000004100 */
[----:B------:R-:W-:Y:S02]  /*0c20*/  HADD2.F32 R13, -RZ, R17.H1_H1 ;  /* 0x30000011ff0d7230 */ /* 0x000fe40000004100 */
[----:B------:R-:W-:Y:S02]  /*0c30*/  HADD2.F32 R17, -RZ, R17.H0_H0 ;  /* 0x20000011ff117230 */ /* 0x000fe40000004100 */
[----:B0-----:R-:W-:Y:S02]  /*0c40*/  HADD2.F32 R28, -RZ, R19.H0_H0 ;  /* 0x20000013ff1c7230 */ /* 0x001fe40000004100 */
[----:B------:R-:W-:Y:S01]  /*0c50*/  FADD R11, R18, R11 ;  /* 0x0000000b120b7221 */ /* 0x000fe20000000000 */
[----:B------:R-:W-:Y:S02]  /*0c60*/  HADD2.F32 R18, -RZ, R19.H1_H1 ;  /* 0x30000013ff127230 */ /* 0x000fe40000004100 */
[----:B------:R-:W-:-:S03]  /*0c70*/  FADD R17, R17, R28 ;  /* 0x0000001c11117221 */ /* 0x000fc60000000000 */
[----:B------:R-:W-:Y:S01]  /*0c80*/  FADD R13, R13, R18 ;  /* 0x000000120d0d7221 */ /* 0x000fe20000000000 */
[----:B------:R-:W-:Y:S01]  /*0c90*/  FADD R17, R17, R17 ;  /* 0x0000001111117221 */ /* 0x000fe20000000000 */
[----:B------:R-:W-:Y:S02]  /*0ca0*/  FADD R16, R16, R29 ;  /* 0x0000001d10107221 */ /* 0x000fe40000000000 */
[----:B------:R-:W-:Y:S01]  /*0cb0*/  FADD R13, R13, R13 ;  /* 0x0000000d0d0d7221 */ /* 0x000fe20000000000 */
[----:B------:R-:W-:Y:S01]  /*0cc0*/  FMUL R17, R8, R17 ;  /* 0x0000001108117220 */ /* 0x000fe20000400000 */
[----:B-1----:R-:W-:Y:S01]  /*0cd0*/  FMUL R26, R26, R5 ;  /* 0x000000051a1a7220 */ /* 0x002fe20000400000 */
[----:B------:R-:W-:Y:S01]  /*0ce0*/  FMUL R6, R6, R11 ;  /* 0x0000000b06067220 */ /* 0x000fe20000400000 */
[----:B------:R-:W-:Y:S01]  /*0cf0*/  FADD R5, R12, R12 ;  /* 0x0000000c0c057221 */ /* 0x000fe20000000000 */
[----:B------:R-:W-:Y:S01]  /*0d00*/  FADD R11, R10, R10 ;  /* 0x0000000a0a0b7221 */ /* 0x000fe20000000000 */
[----:B------:R-:W-:-:S02]  /*0d10*/  FMUL R4, R27, R4 ;  /* 0x000000041b047220 */ /* 0x000fc40000400000 */
[C---:B------:R-:W-:Y:S01]  /*0d20*/  FMUL R5, R8.reuse, R5 ;  /* 0x0000000508057220 */ /* 0x040fe20000400000 */
[C---:B------:R-:W-:Y:S01]  /*0d30*/  FMUL R11, R8.reuse, R11 ;  /* 0x0000000b080b7220 */ /* 0x040fe20000400000 */
[----:B------:R-:W-:Y:S01]  /*0d40*/  FMUL R16, R7, R16 ;  /* 0x0000001007107220 */ /* 0x000fe20000400000 */
[----:B------:R-:W-:Y:S01]  /*0d50*/  FMUL R13, R8, R13 ;  /* 0x0000000d080d7220 */ /* 0x000fe20000400000 */
[-C--:B------:R-:W-:Y:S01]  /*0d60*/  FFMA R26, R26, R9.reuse, R5 ;  /* 0x000000091a1a7223 */ /* 0x080fe20000000005 */
[-C--:B------:R-:W-:Y:S01]  /*0d70*/  FFMA R11, R4, R9.reuse, R11 ;  /* 0x00000009040b7223 */ /* 0x080fe2000000000b */
[----:B------:R-:W-:Y:S01]  /*0d80*/  FFMA R17, R6, R9, R17 ;  /* 0x0000000906117223 */ /* 0x000fe20000000011 */
[----:B---3--:R-:W-:Y:S02]  /*0d90*/  HADD2.F32 R4, -RZ, R24.H0_H0 ;  /* 0x20000018ff047230 */ /* 0x008fe40000004100 */
[----:B------:R-:W-:Y:S02]  /*0da0*/  HADD2.F32 R5, -RZ, R24.H1_H1 ;  /* 0x30000018ff057230 */ /* 0x000fe40000004100 */
[----:B------:R-:W-:-:S02]  /*0db0*/  HADD2.F32 R6, -RZ, R25.H0_H0 ;  /* 0x20000019ff067230 */ /* 0x000fc40000004100 */
[----:B------:R-:W-:Y:S01]  /*0dc0*/  FFMA R16, R16, R9, R13 ;  /* 0x0000000910107223 */ /* 0x000fe2000000000d */
[----:B------:R-:W-:Y:S02]  /*0dd0*/  HADD2.F32 R25, -RZ, R25.H1_H1 ;  /* 0x30000019ff197230 */ /* 0x000fe40000004100 */
[----:B------:R-:W-:Y:S01]  /*0de0*/  FADD R4, R4, R11 ;  /* 0x0000000b04047221 */ /* 0x000fe20000000000 */
[----:B------:R-:W-:Y:S01]  /*0df0*/  FADD R5, R5, R26 ;  /* 0x0000001a05057221 */ /* 0x000fe20000000000 */
[----:B------:R-:W-:Y:S01]  /*0e00*/  FADD R6, R6, R17 ;  /* 0x0000001106067221 */ /* 0x000fe20000000000 */
[----:B------:R-:W-:-:S03]  /*0e10*/  FADD R25, R25, R16 ;  /* 0x0000001019197221 */ /* 0x000fc60000000000 */
[----:B------:R-:W-:Y:S02]  /*0e20*/  F2FP.F16.F32.PACK_AB R4, R5, R4 ;  /* 0x000000040504723e */ /* 0x000fe400000000ff */
[----:B------:R-:W-:-:S05]  /*0e30*/  F2FP.F16.F32.PACK_AB R5, R25, R6 ;  /* 0x000000061905723e */ /* 0x000fca00000000ff */
[----:B------:R0:W-:Y:S01]  /*0e40*/  @!P1 STG.E.64 desc[UR6][R20.64], R4 ;  /* 0x0000000414009986 */ /* 0x0001e2000c101b06 */
[----:B------:R-:W-:Y:S05]  /*0e50*/  @!P0 BRA `(.L_x_1) ;  /* 0xfffffff800a48947 */ /* 0x000fea000383ffff */
[----:B------:R-:W-:Y:S05]  /*0e60*/  EXIT ;  /* 0x000000000000794d */ /* 0x000fea0003800000 */
.L_x_2:
[----:B------:R-:W-:-:S00]  /*0e70*/  BRA `(.L_x_2) ;  /* 0xfffffffc00fc7947 */ /* 0x000fc0000383ffff */
[----:B------:R-:W-:-:S00]  /*0e80*/  NOP ;  /* 0x0000000000007918 */ /* 0x000fc00000000000 */
[----:B------:R-:W-:-:S00]  /*0e90*/  NOP ;  /* 0x0000000000007918 */ /* 0x000fc00000000000 */
[----:B------:R-:W-:-:S00]  /*0ea0*/  NOP ;  /* 0x0000000000007918 */ /* 0x000fc00000000000 */
[----:B------:R-:W-:-:S00]  /*0eb0*/  NOP ;  /* 0x0000000000007918 */ /* 0x000fc00000000000 */
[----:B------:R-:W-:-:S00]  /*0ec0*/  NOP ;  /* 0x0000000000007918 */ /* 0x000fc00000000000 */
[----:B------:R-:W-:-:S00]  /*0ed0*/  NOP ;  /* 0x0000000000007918 */ /* 0x000fc00000000000 */
[----:B------:R-:W-:-:S00]  /*0ee0*/  NOP ;  /* 0x0000000000007918 */ /* 0x000fc00000000000 */
[----:B------:R-:W-:-:S00]  /*0ef0*/  NOP ;  /* 0x0000000000007918 */ /* 0x000fc00000000000 */
.L_x_3:


//--------------------- .nv.shared.triton_red_fused__to_copy_add_div_mul_pow_sum_12 --------------------------
	.section	.nv.shared.triton_red_fused__to_copy_add_div_mul_pow_sum_12,"aw",@nobits
	.sectionflags	@""
	.align	16
	.zero		1024


//--------------------- .nv.constant0.triton_red_fused__to_copy_add_div_mul_pow_sum_12 --------------------------
	.section	.nv.constant0.triton_red_fused__to_copy_add_div_mul_pow_sum_12,"a",@progbits
	.sectionflags	@""
	.align	4
.nv.constant0.triton_red_fused__to_copy_add_div_mul_pow_sum_12:
	.zero		600
